	.headerflags	@"EF_CUDA_TEXMODE_UNIFIED EF_CUDA_64BIT_ADDRESS EF_CUDA_ACCELERATORS EF_CUDA_SM90 EF_CUDA_VIRTUAL_SM(EF_CUDA_SM90)"
	.elftype	@"ET_EXEC"


//--------------------- .nv.info                  --------------------------
	.section	.nv.info,"",@"SHT_CUDA_INFO"
	.align	4


	//----- nvinfo : EIATTR_REGCOUNT
	.align		4
        /*0000*/ 	.byte	0x04, 0x2f
        /*0002*/ 	.short	(.L_1 - .L_0)
	.align		4
.L_0:
        /*0004*/ 	.word	index@(triton_poi_fused_6)
        /*0008*/ 	.word	0x0000001e


	//----- nvinfo : EIATTR_MIN_STACK_SIZE
	.align		4
.L_1:
        /*000c*/ 	.byte	0x04, 0x12
        /*000e*/ 	.short	(.L_3 - .L_2)
	.align		4
.L_2:
        /*0010*/ 	.word	index@(triton_poi_fused_6)
        /*0014*/ 	.word	0x00000000


	//----- nvinfo : EIATTR_FRAME_SIZE
	.align		4
.L_3:
        /*0018*/ 	.byte	0x04, 0x11
        /*001a*/ 	.short	(.L_5 - .L_4)
	.align		4
.L_4:
        /*001c*/ 	.word	index@(triton_poi_fused_6)
        /*0020*/ 	.word	0x00000000


	//----- nvinfo : EIATTR_MIN_STACK_SIZE
	.align		4
.L_5:
        /*0024*/ 	.byte	0x04, 0x12
        /*0026*/ 	.short	(.L_7 - .L_6)
	.align		4
.L_6:
        /*0028*/ 	.word	index@(triton_poi_fused_6)
        /*002c*/ 	.word	0x00000000
.L_7:


//--------------------- .nv.info.triton_poi_fused_6 --------------------------
	.section	.nv.info.triton_poi_fused_6,"",@"SHT_CUDA_INFO"
	.sectionflags	@""
	.align	4


	//----- nvinfo : EIATTR_CUDA_API_VERSION
	.align		4
        /*0000*/ 	.byte	0x04, 0x37
        /*0002*/ 	.short	(.L_9 - .L_8)
.L_8:
        /*0004*/ 	.word	0x0000007c


	//----- nvinfo : EIATTR_KPARAM_INFO
	.align		4
.L_9:
        /*0008*/ 	.byte	0x04, 0x17
        /*000a*/ 	.short	(.L_11 - .L_10)
.L_10:
        /*000c*/ 	.word	0x00000000
        /*0010*/ 	.short	0x0003
        /*0012*/ 	.short	0x0014
        /*0014*/ 	.byte	0x00, 0xf0, 0x11, 0x00


	//----- nvinfo : EIATTR_KPARAM_INFO
	.align		4
.L_11:
        /*0018*/ 	.byte	0x04, 0x17
        /*001a*/ 	.short	(.L_13 - .L_12)
.L_12:
        /*001c*/ 	.word	0x00000000
        /*0020*/ 	.short	0x0002
        /*0022*/ 	.short	0x0010
        /*0024*/ 	.byte	0x00, 0xf0, 0x11, 0x00


	//----- nvinfo : EIATTR_KPARAM_INFO
	.align		4
.L_13:
        /*0028*/ 	.byte	0x04, 0x17
        /*002a*/ 	.short	(.L_15 - .L_14)
.L_14:
        /*002c*/ 	.word	0x00000000
        /*0030*/ 	.short	0x0001
        /*0032*/ 	.short	0x0008
        /*0034*/ 	.byte	0x00, 0xf4, 0x21, 0x00


	//----- nvinfo : EIATTR_KPARAM_INFO
	.align		4
.L_15:
        /*0038*/ 	.byte	0x04, 0x17
        /*003a*/ 	.short	(.L_17 - .L_16)
.L_16:
        /*003c*/ 	.word	0x00000000
        /*0040*/ 	.short	0x0000
        /*0042*/ 	.short	0x0000
        /*0044*/ 	.byte	0x00, 0xf4, 0x21, 0x00


	//----- nvinfo : EIATTR_SPARSE_MMA_MASK
	.align		4
.L_17:
        /*0048*/ 	.byte	0x03, 0x50
        /*004a*/ 	.short	0x0000


	//----- nvinfo : EIATTR_MAXREG_COUNT
	.align		4
        /*004c*/ 	.byte	0x03, 0x1b
        /*004e*/ 	.short	0x00ff


	//----- nvinfo : EIATTR_EXIT_INSTR_OFFSETS
	.align		4
        /*0050*/ 	.byte	0x04, 0x1c
        /*0052*/ 	.short	(.L_19 - .L_18)


	//   ....[0]....
.L_18:
        /*0054*/ 	.word	0x000005f0


	//   ....[1]....
        /*0058*/ 	.word	0x00000640


	//----- nvinfo : EIATTR_REQNTID
	.align		4
.L_19:
        /*005c*/ 	.byte	0x04, 0x10
        /*005e*/ 	.short	(.L_21 - .L_20)
.L_20:
        /*0060*/ 	.word	0x00000080
        /*0064*/ 	.word	0x00000001
        /*0068*/ 	.word	0x00000001


	//----- nvinfo : EIATTR_CBANK_PARAM_SIZE
	.align		4
.L_21:
        /*006c*/ 	.byte	0x03, 0x19
        /*006e*/ 	.short	0x0018


	//----- nvinfo : EIATTR_PARAM_CBANK
	.align		4
        /*0070*/ 	.byte	0x04, 0x0a
        /*0072*/ 	.short	(.L_23 - .L_22)
	.align		4
.L_22:
        /*0074*/ 	.word	index@(.nv.constant0.triton_poi_fused_6)
        /*0078*/ 	.short	0x0210
        /*007a*/ 	.short	0x0018


	//----- nvinfo : EIATTR_SW_WAR
	.align		4
.L_23:
        /*007c*/ 	.byte	0x04, 0x36
        /*007e*/ 	.short	(.L_25 - .L_24)
.L_24:
        /*0080*/ 	.word	0x00000008
.L_25:


//--------------------- .nv.callgraph             --------------------------
	.section	.nv.callgraph,"",@"SHT_CUDA_CALLGRAPH"
	.align	4
	.sectionentsize	8
	.align		4
        /*0000*/ 	.word	0x00000000
	.align		4
        /*0004*/ 	.word	0xffffffff
	.align		4
        /*0008*/ 	.word	0x00000000
	.align		4
        /*000c*/ 	.word	0xfffffffe
	.align		4
        /*0010*/ 	.word	0x00000000
	.align		4
        /*0014*/ 	.word	0xfffffffd
	.align		4
        /*0018*/ 	.word	0x00000000
	.align		4
        /*001c*/ 	.word	0xfffffffc


//--------------------- .text.triton_poi_fused_6  --------------------------
	.section	.text.triton_poi_fused_6,"ax",@progbits
	.sectionflags	@"SHF_BARRIERS=1"
	.align	128
        .global         triton_poi_fused_6
        .type           triton_poi_fused_6,@function
        .size           triton_poi_fused_6,(.L_x_1 - triton_poi_fused_6)
        .other          triton_poi_fused_6,@"STO_CUDA_ENTRY STV_DEFAULT"
triton_poi_fused_6:
.text.triton_poi_fused_6:
[----:B------:R-:W0:Y:S01]  /*0000*/  LDC R1, c[0x0][0x28] ;  /* 0x00000a00ff017b82 */ /* 0x000e220000000800 */
[----:B------:R-:W1:Y:S07]  /*0010*/  S2R R0, SR_CTAID.X ;  /* 0x0000000000007919 */ /* 0x000e6e0000002500 */
[----:B------:R-:W2:Y:S01]  /*0020*/  LDC.64 R14, c[0x0][0x210] ;  /* 0x00008400ff0e7b82 */ /* 0x000ea20000000a00 */
[----:B------:R-:W-:Y:S01]  /*0030*/  IMAD.MOV.U32 R19, RZ, RZ, RZ ;  /* 0x000000ffff137224 */ /* 0x000fe200078e00ff */
[----:B------:R-:W-:Y:S01]  /*0040*/  ULDC.64 UR6, c[0x0][0x208] ;  /* 0x0000820000067ab9 */ /* 0x000fe20000000a00 */
[----:B------:R-:W3:Y:S01]  /*0050*/  S2R R21, SR_TID.X ;  /* 0x0000000000157919 */ /* 0x000ee20000002100 */
[----:B------:R-:W4:Y:S01]  /*0060*/  S2R R18, SR_CTAID.Y ;  /* 0x0000000000127919 */ /* 0x000f220000002600 */
[----:B------:R-:W-:-:S02]  /*0070*/  IMAD.MOV.U32 R20, RZ, RZ, RZ ;  /* 0x000000ffff147224 */ /* 0x000fc400078e00ff */
[----:B-1----:R-:W-:Y:S01]  /*0080*/  IMAD.SHL.U32 R0, R0, 0x10, RZ ;  /* 0x0000001000007824 */ /* 0x002fe200078e00ff */
[----:B---3--:R-:W-:-:S04]  /*0090*/  SHF.R.U32.HI R17, RZ, 0x4, R21 ;  /* 0x00000004ff117819 */ /* 0x008fc80000011615 */
[----:B------:R-:W-:Y:S01]  /*00a0*/  LOP3.LUT R6, R0, 0xf, R21, 0xf8, !PT ;  /* 0x0000000f00067812 */ /* 0x000fe200078ef815 */
[----:B----4-:R-:W-:Y:S01]  /*00b0*/  IMAD.SHL.U32 R16, R18, 0x40, RZ ;  /* 0x0000004012107824 */ /* 0x010fe200078e00ff */
[----:B------:R-:W-:Y:S02]  /*00c0*/  SGXT.U32 R17, R17, 0x3 ;  /* 0x000000031111781a */ /* 0x000fe40000000000 */
[----:B------:R-:W-:Y:S02]  /*00d0*/  ISETP.GE.AND P0, PT, R6, 0x9, PT ;  /* 0x000000090600780c */ /* 0x000fe40003f06270 */
[----:B------:R-:W-:Y:S02]  /*00e0*/  LOP3.LUT R2, R16, R17, RZ, 0xfc, !PT ;  /* 0x0000001110027212 */ /* 0x000fe400078efcff */
[----:B------:R-:W-:Y:S02]  /*00f0*/  LOP3.LUT R3, R16, 0x8, R17, 0xfe, !PT ;  /* 0x0000000810037812 */ /* 0x000fe400078efe11 */
[----:B------:R-:W-:Y:S01]  /*0100*/  LOP3.LUT R4, R16, 0x10, R17, 0xfe, !PT ;  /* 0x0000001010047812 */ /* 0x000fe200078efe11 */
[--C-:B------:R-:W-:Y:S01]  /*0110*/  IMAD R27, R2, 0x9, R6.reuse ;  /* 0x00000009021b7824 */ /* 0x100fe200078e0206 */
[----:B------:R-:W-:Y:S01]  /*0120*/  LOP3.LUT R7, R16, 0x18, R17, 0xfe, !PT ;  /* 0x0000001810077812 */ /* 0x000fe200078efe11 */
[--C-:B------:R-:W-:Y:S01]  /*0130*/  IMAD R3, R3, 0x9, R6.reuse ;  /* 0x0000000903037824 */ /* 0x100fe200078e0206 */
[----:B------:R-:W-:Y:S01]  /*0140*/  LOP3.LUT R9, R16, 0x20, R17, 0xfe, !PT ;  /* 0x0000002010097812 */ /* 0x000fe200078efe11 */
[--C-:B------:R-:W-:Y:S01]  /*0150*/  IMAD R5, R4, 0x9, R6.reuse ;  /* 0x0000000904057824 */ /* 0x100fe200078e0206 */
[----:B------:R-:W-:Y:S01]  /*0160*/  LOP3.LUT R11, R16, 0x28, R17, 0xfe, !PT ;  /* 0x00000028100b7812 */ /* 0x000fe200078efe11 */
[----:B------:R-:W-:Y:S01]  /*0170*/  IMAD R7, R7, 0x9, R6 ;  /* 0x0000000907077824 */ /* 0x000fe200078e0206 */
[----:B------:R-:W-:Y:S01]  /*0180*/  LOP3.LUT R13, R16, 0x30, R17, 0xfe, !PT ;  /* 0x00000030100d7812 */ /* 0x000fe200078efe11 */
[----:B--2---:R-:W-:Y:S01]  /*0190*/  IMAD.WIDE R26, R27, 0x4, R14 ;  /* 0x000000041b1a7825 */ /* 0x004fe200078e020e */
[----:B------:R-:W-:-:S03]  /*01a0*/  LOP3.LUT R23, R16, 0x38, R17, 0xfe, !PT ;  /* 0x0000003810177812 */ /* 0x000fc600078efe11 */
[--C-:B------:R-:W-:Y:S01]  /*01b0*/  IMAD R9, R9, 0x9, R6.reuse ;  /* 0x0000000909097824 */ /* 0x100fe200078e0206 */
[----:B------:R1:W2:Y:S01]  /*01c0*/  @!P0 LDG.E.EL R19, desc[UR6][R26.64] ;  /* 0x000000061a138981 */ /* 0x0002a2000c2e1900 */
[--C-:B------:R-:W-:Y:S02]  /*01d0*/  IMAD R11, R11, 0x9, R6.reuse ;  /* 0x000000090b0b7824 */ /* 0x100fe400078e0206 */
[--C-:B------:R-:W-:Y:S02]  /*01e0*/  IMAD R13, R13, 0x9, R6.reuse ;  /* 0x000000090d0d7824 */ /* 0x100fe400078e0206 */
[----:B------:R-:W-:Y:S02]  /*01f0*/  IMAD R23, R23, 0x9, R6 ;  /* 0x0000000917177824 */ /* 0x000fe400078e0206 */
[----:B------:R-:W-:Y:S01]  /*0200*/  IMAD.WIDE R2, R3, 0x4, R14 ;  /* 0x0000000403027825 */ /* 0x000fe200078e020e */
[----:B------:R-:W-:-:S03]  /*0210*/  CS2R R24, SRZ ;  /* 0x0000000000187805 */ /* 0x000fc6000001ff00 */
[--C-:B------:R-:W-:Y:S01]  /*0220*/  IMAD.WIDE R4, R5, 0x4, R14.reuse ;  /* 0x0000000405047825 */ /* 0x100fe200078e020e */
[----:B-1----:R-:W-:Y:S01]  /*0230*/  CS2R R26, SRZ ;  /* 0x00000000001a7805 */ /* 0x002fe2000001ff00 */
[----:B------:R1:W3:Y:S02]  /*0240*/  @!P0 LDG.E.EL R20, desc[UR6][R2.64] ;  /* 0x0000000602148981 */ /* 0x0002e4000c2e1900 */
[----:B------:R-:W-:-:S04]  /*0250*/  IMAD.WIDE R6, R7, 0x4, R14 ;  /* 0x0000000407067825 */ /* 0x000fc800078e020e */
[--C-:B------:R-:W-:Y:S01]  /*0260*/  IMAD.WIDE R8, R9, 0x4, R14.reuse ;  /* 0x0000000409087825 */ /* 0x100fe200078e020e */
[----:B------:R-:W4:Y:S03]  /*0270*/  @!P0 LDG.E.EL R24, desc[UR6][R6.64] ;  /* 0x0000000606188981 */ /* 0x000f26000c2e1900 */
[----:B------:R-:W-:-:S04]  /*0280*/  IMAD.WIDE R10, R11, 0x4, R14 ;  /* 0x000000040b0a7825 */ /* 0x000fc800078e020e */
[--C-:B------:R-:W-:Y:S01]  /*0290*/  IMAD.WIDE R12, R13, 0x4, R14.reuse ;  /* 0x000000040d0c7825 */ /* 0x100fe200078e020e */
[----:B------:R-:W5:Y:S03]  /*02a0*/  @!P0 LDG.E.EL R25, desc[UR6][R10.64] ;  /* 0x000000060a198981 */ /* 0x000f66000c2e1900 */
[----:B------:R-:W-:Y:S01]  /*02b0*/  IMAD.WIDE R14, R23, 0x4, R14 ;  /* 0x00000004170e7825 */ /* 0x000fe200078e020e */
[----:B------:R1:W5:Y:S03]  /*02c0*/  @!P0 LDG.E.EL R27, desc[UR6][R12.64] ;  /* 0x000000060c1b8981 */ /* 0x000366000c2e1900 */
[----:B------:R-:W-:Y:S01]  /*02d0*/  IMAD.MOV.U32 R22, RZ, RZ, RZ ;  /* 0x000000ffff167224 */ /* 0x000fe200078e00ff */
[----:B------:R-:W5:Y:S01]  /*02e0*/  @!P0 LDG.E.EL R26, desc[UR6][R14.64] ;  /* 0x000000060e1a8981 */ /* 0x000f62000c2e1900 */
[----:B------:R-:W-:-:S04]  /*02f0*/  IMAD.MOV.U32 R23, RZ, RZ, RZ ;  /* 0x000000ffff177224 */ /* 0x000fc800078e00ff */
[----:B------:R-:W5:Y:S04]  /*0300*/  @!P0 LDG.E.EL R22, desc[UR6][R4.64] ;  /* 0x0000000604168981 */ /* 0x000f68000c2e1900 */
[----:B------:R1:W5:Y:S01]  /*0310*/  @!P0 LDG.E.EL R23, desc[UR6][R8.64] ;  /* 0x0000000608178981 */ /* 0x000362000c2e1900 */
[----:B------:R-:W1:Y:S02]  /*0320*/  S2UR UR5, SR_CgaCtaId ;  /* 0x00000000000579c3 */ /* 0x000e640000008800 */
[----:B-1----:R-:W-:Y:S01]  /*0330*/  IMAD.SHL.U32 R2, R21, 0x40, RZ ;  /* 0x0000004015027824 */ /* 0x002fe200078e00ff */
[----:B------:R-:W-:-:S04]  /*0340*/  UMOV UR4, 0x400 ;  /* 0x0000040000047882 */ /* 0x000fc80000000000 */
[----:B------:R-:W-:-:S04]  /*0350*/  LOP3.LUT R2, R2, 0x3c0, RZ, 0xc0, !PT ;  /* 0x000003c002027812 */ /* 0x000fc800078ec0ff */
[----:B------:R-:W-:-:S04]  /*0360*/  LOP3.LUT R3, R2, R17, RZ, 0xfc, !PT ;  /* 0x0000001102037212 */ /* 0x000fc800078efcff */
[----:B------:R-:W-:Y:S01]  /*0370*/  LEA.HI R3, R2, R3, RZ, 0x1c ;  /* 0x0000000302037211 */ /* 0x000fe200078fe0ff */
[----:B0-----:R-:W-:-:S06]  /*0380*/  UPRMT UR4, UR5, 0x654, UR4 ;  /* 0x0000065405047896 */ /* 0x001fcc0008000004 */
[----:B------:R-:W-:Y:S02]  /*0390*/  LEA R12, R3, UR4, 0x2 ;  /* 0x00000004030c7c11 */ /* 0x000fe4000f8e10ff */
[----:B------:R-:W-:Y:S01]  /*03a0*/  SHF.R.U32.HI R2, RZ, 0x2, R21 ;  /* 0x00000002ff027819 */ /* 0x000fe20000011615 */
[----:B------:R-:W-:-:S03]  /*03b0*/  IMAD.SHL.U32 R21, R21, 0x4, RZ ;  /* 0x0000000415157824 */ /* 0x000fc600078e00ff */
[----:B------:R-:W-:Y:S02]  /*03c0*/  LOP3.LUT R3, R2, 0x1c, RZ, 0xc0, !PT ;  /* 0x0000001c02037812 */ /* 0x000fe400078ec0ff */
[----:B------:R-:W-:-:S05]  /*03d0*/  LOP3.LUT R8, R21, 0x1fc, RZ, 0xc0, !PT ;  /* 0x000001fc15087812 */ /* 0x000fca00078ec0ff */
[----:B------:R-:W-:-:S05]  /*03e0*/  IMAD.IADD R3, R8, 0x1, R3 ;  /* 0x0000000108037824 */ /* 0x000fca00078e0203 */
[----:B------:R-:W-:Y:S02]  /*03f0*/  LEA R4, R3, UR4, 0x2 ;  /* 0x0000000403047c11 */ /* 0x000fe4000f8e10ff */
[----:B------:R-:W-:Y:S02]  /*0400*/  SHF.R.S32.HI R3, RZ, 0x19, R18 ;  /* 0x00000019ff037819 */ /* 0x000fe40000011412 */
[----:B------:R-:W-:Y:S02]  /*0410*/  LOP3.LUT R16, R16, 0x3c, R21, 0xf8, !PT ;  /* 0x0000003c10107812 */ /* 0x000fe400078ef815 */
[----:B------:R-:W-:-:S04]  /*0420*/  SGXT R3, R3, 0x1 ;  /* 0x000000010303781a */ /* 0x000fc80000000200 */
[----:B------:R-:W-:Y:S02]  /*0430*/  LEA.HI R9, R3, R16, RZ, 0x6 ;  /* 0x0000001003097211 */ /* 0x000fe400078f30ff */
[----:B------:R-:W0:Y:S02]  /*0440*/  LDC.64 R2, c[0x0][0x218] ;  /* 0x00008600ff027b82 */ /* 0x000e240000000a00 */
[----:B------:R-:W-:Y:S02]  /*0450*/  LOP3.LUT R11, R9, 0xffffffc0, RZ, 0xc0, !PT ;  /* 0xffffffc0090b7812 */ /* 0x000fe400078ec0ff */
[----:B------:R-:W-:Y:S02]  /*0460*/  SHF.R.S32.HI R10, RZ, 0x6, R9 ;  /* 0x00000006ff0a7819 */ /* 0x000fe40000011409 */
[----:B------:R-:W-:Y:S01]  /*0470*/  LOP3.LUT R9, R0, R17, RZ, 0xfc, !PT ;  /* 0x0000001100097212 */ /* 0x000fe200078efcff */
[----:B------:R-:W-:Y:S01]  /*0480*/  IMAD.IADD R11, R16, 0x1, -R11 ;  /* 0x00000001100b7824 */ /* 0x000fe200078e0a0b */
[----:B------:R-:W-:-:S02]  /*0490*/  LOP3.LUT R0, R0, 0x8, R17, 0xfe, !PT ;  /* 0x0000000800007812 */ /* 0x000fc400078efe11 */
[----:B------:R-:W-:Y:S01]  /*04a0*/  ISETP.GE.AND P1, PT, R9, 0x9, PT ;  /* 0x000000090900780c */ /* 0x000fe20003f26270 */
[----:B------:R-:W-:Y:S01]  /*04b0*/  IMAD R10, R10, 0x240, R11 ;  /* 0x000002400a0a7824 */ /* 0x000fe200078e020b */
[----:B------:R-:W-:-:S03]  /*04c0*/  ISETP.GE.AND P0, PT, R0, 0x9, PT ;  /* 0x000000090000780c */ /* 0x000fc60003f06270 */
[----:B------:R-:W-:Y:S01]  /*04d0*/  IMAD R9, R9, 0x40, R10 ;  /* 0x0000004009097824 */ /* 0x000fe200078e020a */
[----:B--2---:R-:W-:Y:S04]  /*04e0*/  STS [R12], R19 ;  /* 0x000000130c007388 */ /* 0x004fe80000000800 */
[----:B---3--:R-:W-:Y:S04]  /*04f0*/  STS [R12+0x20], R20 ;  /* 0x000020140c007388 */ /* 0x008fe80000000800 */
[----:B----4-:R-:W-:Y:S04]  /*0500*/  STS [R12+0x60], R24 ;  /* 0x000060180c007388 */ /* 0x010fe80000000800 */
[----:B-----5:R-:W-:Y:S04]  /*0510*/  STS [R12+0xa0], R25 ;  /* 0x0000a0190c007388 */ /* 0x020fe80000000800 */
[----:B------:R-:W-:Y:S04]  /*0520*/  STS [R12+0xc0], R27 ;  /* 0x0000c01b0c007388 */ /* 0x000fe80000000800 */
[----:B------:R-:W-:Y:S04]  /*0530*/  STS [R12+0xe0], R26 ;  /* 0x0000e01a0c007388 */ /* 0x000fe80000000800 */
[----:B------:R-:W-:Y:S04]  /*0540*/  STS [R12+0x40], R22 ;  /* 0x000040160c007388 */ /* 0x000fe80000000800 */
[----:B------:R1:W-:Y:S01]  /*0550*/  STS [R12+0x80], R23 ;  /* 0x000080170c007388 */ /* 0x0003e20000000800 */
[----:B------:R-:W-:Y:S06]  /*0560*/  BAR.SYNC.DEFER_BLOCKING 0x0 ;  /* 0x0000000000007b1d */ /* 0x000fec0000010000 */
[----:B------:R-:W2:Y:S01]  /*0570*/  LDS.128 R4, [R4] ;  /* 0x0000000004047984 */ /* 0x000ea20000000c00 */
[----:B-1----:R-:W-:-:S04]  /*0580*/  LOP3.LUT R12, R8, 0x200, RZ, 0xfc, !PT ;  /* 0x00000200080c7812 */ /* 0x002fc800078efcff */
[----:B------:R-:W-:-:S04]  /*0590*/  SHF.R.U32.HI R12, RZ, 0x4, R12 ;  /* 0x00000004ff0c7819 */ /* 0x000fc8000001160c */
[----:B------:R-:W-:-:S05]  /*05a0*/  LOP3.LUT R11, R12, 0x3c, RZ, 0xc0, !PT ;  /* 0x0000003c0c0b7812 */ /* 0x000fca00078ec0ff */
[----:B------:R-:W-:Y:S02]  /*05b0*/  IMAD.IADD R11, R8, 0x1, R11 ;  /* 0x00000001080b7824 */ /* 0x000fe400078e020b */
[----:B0-----:R-:W-:-:S03]  /*05c0*/  IMAD.WIDE R8, R9, 0x4, R2 ;  /* 0x0000000409087825 */ /* 0x001fc600078e0202 */
[----:B------:R-:W-:Y:S02]  /*05d0*/  LEA R11, R11, UR4, 0x2 ;  /* 0x000000040b0b7c11 */ /* 0x000fe4000f8e10ff */
[----:B--2---:R0:W-:Y:S02]  /*05e0*/  @!P1 STG.E.128 desc[UR6][R8.64], R4 ;  /* 0x0000000408009986 */ /* 0x0041e4000c101d06 */
[----:B0-----:R-:W-:Y:S05]  /*05f0*/  @P0 EXIT ;  /* 0x000000000000094d */ /* 0x001fea0003800000 */
[----:B------:R-:W1:Y:S01]  /*0600*/  LDS.128 R12, [R11+0x800] ;  /* 0x000800000b0c7984 */ /* 0x000e620000000c00 */
[----:B0-----:R-:W-:-:S04]  /*0610*/  IMAD R5, R0, 0x40, R10 ;  /* 0x0000004000057824 */ /* 0x001fc800078e020a */
[----:B------:R-:W-:-:S05]  /*0620*/  IMAD.WIDE R2, R5, 0x4, R2 ;  /* 0x0000000405027825 */ /* 0x000fca00078e0202 */
[----:B-1----:R-:W-:Y:S01]  /*0630*/  STG.E.128 desc[UR6][R2.64], R12 ;  /* 0x0000000c02007986 */ /* 0x002fe2000c101d06 */
[----:B------:R-:W-:Y:S05]  /*0640*/  EXIT ;  /* 0x000000000000794d */ /* 0x000fea0003800000 */
.L_x_0:
[----:B------:R-:W-:-:S00]  /*0650*/  BRA `(.L_x_0) ;  /* 0xfffffffc00fc7947 */ /* 0x000fc0000383ffff */
[----:B------:R-:W-:-:S00]  /*0660*/  NOP ;  /* 0x0000000000007918 */ /* 0x000fc00000000000 */
        /* <DEDUP_REMOVED lines=9> */
.L_x_1:


//--------------------- .nv.shared.triton_poi_fused_6 --------------------------
	.section	.nv.shared.triton_poi_fused_6,"aw",@nobits
	.sectionflags	@""
	.align	16
	.zero		1024


//--------------------- .nv.constant0.triton_poi_fused_6 --------------------------
	.section	.nv.constant0.triton_poi_fused_6,"a",@progbits
	.sectionflags	@""
	.align	4
.nv.constant0.triton_poi_fused_6:
	.zero		552
